//
// Generated by NVIDIA NVVM Compiler
//
// Compiler Build ID: CL-36424714
// Cuda compilation tools, release 13.0, V13.0.88
// Based on NVVM 20.0.0
//

.version 9.0
.target sm_100
.address_size 64

	// .globl	_Z22shared_memory_mat_multiiiPKfS0_Pf
// _ZZ22shared_memory_mat_multiiiPKfS0_PfE6ChunkA has been demoted
// _ZZ22shared_memory_mat_multiiiPKfS0_PfE6ChunkB has been demoted

.visible .entry _Z22shared_memory_mat_multiiiPKfS0_Pf(
	.param .u32 _Z22shared_memory_mat_multiiiPKfS0_Pf_param_0,
	.param .u32 _Z22shared_memory_mat_multiiiPKfS0_Pf_param_1,
	.param .u32 _Z22shared_memory_mat_multiiiPKfS0_Pf_param_2,
	.param .u64 .ptr .align 1 _Z22shared_memory_mat_multiiiPKfS0_Pf_param_3,
	.param .u64 .ptr .align 1 _Z22shared_memory_mat_multiiiPKfS0_Pf_param_4,
	.param .u64 .ptr .align 1 _Z22shared_memory_mat_multiiiPKfS0_Pf_param_5
)
{
	.reg .pred 	%p<3>;
	.reg .b32 	%r<33>;
	.reg .b32 	%f<59>;
	.reg .b64 	%rd<27>;
	// demoted variable
	.shared .align 4 .b8 _ZZ22shared_memory_mat_multiiiPKfS0_PfE6ChunkA[1024];
	// demoted variable
	.shared .align 4 .b8 _ZZ22shared_memory_mat_multiiiPKfS0_PfE6ChunkB[1024];
	ld.param.u32 	%r12, [_Z22shared_memory_mat_multiiiPKfS0_Pf_param_1];
	ld.param.u32 	%r13, [_Z22shared_memory_mat_multiiiPKfS0_Pf_param_2];
	ld.param.u64 	%rd8, [_Z22shared_memory_mat_multiiiPKfS0_Pf_param_3];
	ld.param.u64 	%rd9, [_Z22shared_memory_mat_multiiiPKfS0_Pf_param_4];
	ld.param.u64 	%rd10, [_Z22shared_memory_mat_multiiiPKfS0_Pf_param_5];
	mov.u32 	%r14, %ctaid.x;
	mov.u32 	%r1, %ctaid.y;
	mov.u32 	%r2, %tid.y;
	shr.u32 	%r3, %r2, 4;
	mov.u32 	%r15, %tid.x;
	and.b32  	%r4, %r15, 15;
	mul.lo.s32 	%r16, %r14, %r13;
	shl.b32 	%r5, %r16, 4;
	setp.lt.s32 	%p1, %r13, 1;
	mov.f32 	%f58, 0f00000000;
	@%p1 bra 	$L__BB0_3;
	mad.lo.s32 	%r18, %r13, %r3, %r4;
	and.b32  	%r19, %r2, 1008;
	or.b32  	%r20, %r19, %r4;
	shl.b32 	%r21, %r20, 2;
	mov.u32 	%r22, _ZZ22shared_memory_mat_multiiiPKfS0_PfE6ChunkA;
	add.s32 	%r6, %r22, %r21;
	mad.lo.s32 	%r23, %r12, %r3, %r4;
	mov.u32 	%r24, _ZZ22shared_memory_mat_multiiiPKfS0_PfE6ChunkB;
	add.s32 	%r7, %r24, %r21;
	shl.b32 	%r25, %r12, 4;
	shl.b32 	%r26, %r2, 2;
	and.b32  	%r27, %r26, 4032;
	add.s32 	%r8, %r22, %r27;
	shl.b32 	%r28, %r4, 2;
	add.s32 	%r9, %r24, %r28;
	mul.wide.s32 	%rd11, %r5, 4;
	mul.wide.u32 	%rd12, %r18, 4;
	add.s64 	%rd13, %rd11, %rd12;
	cvta.to.global.u64 	%rd14, %rd8;
	add.s64 	%rd26, %rd14, %rd13;
	mul.wide.u32 	%rd15, %r1, 64;
	mul.wide.s32 	%rd16, %r23, 4;
	add.s64 	%rd17, %rd15, %rd16;
	cvta.to.global.u64 	%rd18, %rd9;
	add.s64 	%rd25, %rd18, %rd17;
	mul.wide.s32 	%rd3, %r25, 4;
	mov.f32 	%f58, 0f00000000;
	mov.b32 	%r32, 0;
$L__BB0_2:
	ld.global.f32 	%f6, [%rd26];
	st.shared.f32 	[%r6], %f6;
	ld.global.f32 	%f7, [%rd25];
	st.shared.f32 	[%r7], %f7;
	bar.sync 	0;
	ld.shared.f32 	%f8, [%r8];
	ld.shared.f32 	%f9, [%r9];
	fma.rn.f32 	%f10, %f8, %f9, %f58;
	ld.shared.f32 	%f11, [%r8+4];
	ld.shared.f32 	%f12, [%r9+64];
	fma.rn.f32 	%f13, %f11, %f12, %f10;
	ld.shared.f32 	%f14, [%r8+8];
	ld.shared.f32 	%f15, [%r9+128];
	fma.rn.f32 	%f16, %f14, %f15, %f13;
	ld.shared.f32 	%f17, [%r8+12];
	ld.shared.f32 	%f18, [%r9+192];
	fma.rn.f32 	%f19, %f17, %f18, %f16;
	ld.shared.f32 	%f20, [%r8+16];
	ld.shared.f32 	%f21, [%r9+256];
	fma.rn.f32 	%f22, %f20, %f21, %f19;
	ld.shared.f32 	%f23, [%r8+20];
	ld.shared.f32 	%f24, [%r9+320];
	fma.rn.f32 	%f25, %f23, %f24, %f22;
	ld.shared.f32 	%f26, [%r8+24];
	ld.shared.f32 	%f27, [%r9+384];
	fma.rn.f32 	%f28, %f26, %f27, %f25;
	ld.shared.f32 	%f29, [%r8+28];
	ld.shared.f32 	%f30, [%r9+448];
	fma.rn.f32 	%f31, %f29, %f30, %f28;
	ld.shared.f32 	%f32, [%r8+32];
	ld.shared.f32 	%f33, [%r9+512];
	fma.rn.f32 	%f34, %f32, %f33, %f31;
	ld.shared.f32 	%f35, [%r8+36];
	ld.shared.f32 	%f36, [%r9+576];
	fma.rn.f32 	%f37, %f35, %f36, %f34;
	ld.shared.f32 	%f38, [%r8+40];
	ld.shared.f32 	%f39, [%r9+640];
	fma.rn.f32 	%f40, %f38, %f39, %f37;
	ld.shared.f32 	%f41, [%r8+44];
	ld.shared.f32 	%f42, [%r9+704];
	fma.rn.f32 	%f43, %f41, %f42, %f40;
	ld.shared.f32 	%f44, [%r8+48];
	ld.shared.f32 	%f45, [%r9+768];
	fma.rn.f32 	%f46, %f44, %f45, %f43;
	ld.shared.f32 	%f47, [%r8+52];
	ld.shared.f32 	%f48, [%r9+832];
	fma.rn.f32 	%f49, %f47, %f48, %f46;
	ld.shared.f32 	%f50, [%r8+56];
	ld.shared.f32 	%f51, [%r9+896];
	fma.rn.f32 	%f52, %f50, %f51, %f49;
	ld.shared.f32 	%f53, [%r8+60];
	ld.shared.f32 	%f54, [%r9+960];
	fma.rn.f32 	%f58, %f53, %f54, %f52;
	bar.sync 	0;
	add.s32 	%r32, %r32, 16;
	add.s64 	%rd26, %rd26, 64;
	add.s64 	%rd25, %rd25, %rd3;
	setp.lt.s32 	%p2, %r32, %r13;
	@%p2 bra 	$L__BB0_2;
$L__BB0_3:
	shl.b32 	%r29, %r1, 4;
	add.s32 	%r30, %r5, %r29;
	cvt.s64.s32 	%rd19, %r30;
	cvta.to.global.u64 	%rd20, %rd10;
	mad.lo.s32 	%r31, %r12, %r3, %r4;
	cvt.s64.s32 	%rd21, %r31;
	add.s64 	%rd22, %rd19, %rd21;
	shl.b64 	%rd23, %rd22, 2;
	add.s64 	%rd24, %rd20, %rd23;
	ld.global.f32 	%f55, [%rd24];
	add.f32 	%f56, %f58, %f55;
	st.global.f32 	[%rd24], %f56;
	ret;

}


// ===== COMPILED SASS (sm_100) =====

	.target	sm_100

	.elftype	@"ET_EXEC"


//--------------------- .note.nv.tkinfo           --------------------------
	.section	.note.nv.tkinfo,"",@"SHT_NOTE"
	.sectionflags	@"SHF_NOTE_NV_TKINFO"
	.tkinfo
        /*0018*/ 	.word	0x00000002
        /*0030*/ 	.string	""
        /*0030*/ 	.string	"ptxas"
        /*0030*/ 	.string	"Cuda compilation tools, release 13.0, V13.0.88"
        /*0030*/ 	.string	"Build cuda_13.0.r13.0/compiler.36424714_0"
        /*0030*/ 	.string	"-arch sm_100 -m 64 "



//--------------------- .note.nv.cuinfo           --------------------------
	.section	.note.nv.cuinfo,"",@"SHT_NOTE"
	.sectionflags	@"SHF_NOTE_NV_CUINFO"
        /*0018*/ 	.short	0x0002
        /*001a*/ 	.short	0x0064
        /*001c*/ 	.short	0x0082
	.zero		2


//--------------------- .nv.info                  --------------------------
	.section	.nv.info,"",@"SHT_CUDA_INFO"
	.align	4


	//----- nvinfo : EIATTR_REGCOUNT
	.align		4
        /*0000*/ 	.byte	0x04, 0x2f
        /*0002*/ 	.short	(.L_1 - .L_0)
	.align		4
.L_0:
        /*0004*/ 	.word	index@(_Z22shared_memory_mat_multiiiPKfS0_Pf)
        /*0008*/ 	.word	0x00000020


	//----- nvinfo : EIATTR_FRAME_SIZE
	.align		4
.L_1:
        /*000c*/ 	.byte	0x04, 0x11
        /*000e*/ 	.short	(.L_3 - .L_2)
	.align		4
.L_2:
        /*0010*/ 	.word	index@(_Z22shared_memory_mat_multiiiPKfS0_Pf)
        /*0014*/ 	.word	0x00000000


	//----- nvinfo : EIATTR_MIN_STACK_SIZE
	.align		4
.L_3:
        /*0018*/ 	.byte	0x04, 0x12
        /*001a*/ 	.short	(.L_5 - .L_4)
	.align		4
.L_4:
        /*001c*/ 	.word	index@(_Z22shared_memory_mat_multiiiPKfS0_Pf)
        /*0020*/ 	.word	0x00000000
.L_5:


//--------------------- .nv.compat                --------------------------
	.section	.nv.compat,"",@"SHT_CUDA_COMPAT_INFO"
	.align	4
        /*0000*/ 	.byte	0x02, 0x09, 0x00, 0x00, 0x02, 0x02, 0x01, 0x00, 0x02, 0x05, 0x05, 0x00, 0x03, 0x07, 0x01, 0x01
        /*0010*/ 	.byte	0x02, 0x03, 0x00, 0x00, 0x02, 0x06, 0x01, 0x00, 0x04, 0x0b, 0x08, 0x00, 0x09, 0x00, 0x00, 0x00
        /*0020*/ 	.byte	0x00, 0x00, 0x00, 0x00


//--------------------- .nv.info._Z22shared_memory_mat_multiiiPKfS0_Pf --------------------------
	.section	.nv.info._Z22shared_memory_mat_multiiiPKfS0_Pf,"",@"SHT_CUDA_INFO"
	.sectionflags	@""
	.align	4


	//----- nvinfo : EIATTR_CUDA_API_VERSION
	.align		4
        /*0000*/ 	.byte	0x04, 0x37
        /*0002*/ 	.short	(.L_7 - .L_6)
.L_6:
        /*0004*/ 	.word	0x00000082


	//----- nvinfo : EIATTR_KPARAM_INFO
	.align		4
.L_7:
        /*0008*/ 	.byte	0x04, 0x17
        /*000a*/ 	.short	(.L_9 - .L_8)
.L_8:
        /*000c*/ 	.word	0x00000000
        /*0010*/ 	.short	0x0005
        /*0012*/ 	.short	0x0020
        /*0014*/ 	.byte	0x00, 0xf5, 0x21, 0x00


	//----- nvinfo : EIATTR_KPARAM_INFO
	.align		4
.L_9:
        /*0018*/ 	.byte	0x04, 0x17
        /*001a*/ 	.short	(.L_11 - .L_10)
.L_10:
        /*001c*/ 	.word	0x00000000
        /*0020*/ 	.short	0x0004
        /*0022*/ 	.short	0x0018
        /*0024*/ 	.byte	0x00, 0xf5, 0x21, 0x00


	//----- nvinfo : EIATTR_KPARAM_INFO
	.align		4
.L_11:
        /*0028*/ 	.byte	0x04, 0x17
        /*002a*/ 	.short	(.L_13 - .L_12)
.L_12:
        /*002c*/ 	.word	0x00000000
        /*0030*/ 	.short	0x0003
        /*0032*/ 	.short	0x0010
        /*0034*/ 	.byte	0x00, 0xf5, 0x21, 0x00


	//----- nvinfo : EIATTR_KPARAM_INFO
	.align		4
.L_13:
        /*0038*/ 	.byte	0x04, 0x17
        /*003a*/ 	.short	(.L_15 - .L_14)
.L_14:
        /*003c*/ 	.word	0x00000000
        /*0040*/ 	.short	0x0002
        /*0042*/ 	.short	0x0008
        /*0044*/ 	.byte	0x00, 0xf0, 0x11, 0x00


	//----- nvinfo : EIATTR_KPARAM_INFO
	.align		4
.L_15:
        /*0048*/ 	.byte	0x04, 0x17
        /*004a*/ 	.short	(.L_17 - .L_16)
.L_16:
        /*004c*/ 	.word	0x00000000
        /*0050*/ 	.short	0x0001
        /*0052*/ 	.short	0x0004
        /*0054*/ 	.byte	0x00, 0xf0, 0x11, 0x00


	//----- nvinfo : EIATTR_KPARAM_INFO
	.align		4
.L_17:
        /*0058*/ 	.byte	0x04, 0x17
        /*005a*/ 	.short	(.L_19 - .L_18)
.L_18:
        /*005c*/ 	.word	0x00000000
        /*0060*/ 	.short	0x0000
        /*0062*/ 	.short	0x0000
        /*0064*/ 	.byte	0x00, 0xf0, 0x11, 0x00


	//----- nvinfo : EIATTR_SPARSE_MMA_MASK
	.align		4
.L_19:
        /*0068*/ 	.byte	0x03, 0x50
        /*006a*/ 	.short	0x0000


	//----- nvinfo : EIATTR_MAXREG_COUNT
	.align		4
        /*006c*/ 	.byte	0x03, 0x1b
        /*006e*/ 	.short	0x00ff


	//----- nvinfo : EIATTR_NUM_BARRIERS
	.align		4
        /*0070*/ 	.byte	0x02, 0x4c
        /*0072*/ 	.byte	0x01
	.zero		1


	//----- nvinfo : EIATTR_MERCURY_ISA_VERSION
	.align		4
        /*0074*/ 	.byte	0x03, 0x5f
        /*0076*/ 	.short	0x0101


	//----- nvinfo : EIATTR_VRC_CTA_INIT_COUNT
	.align		4
        /*0078*/ 	.byte	0x02, 0x4a
	.zero		1
	.zero		1


	//----- nvinfo : EIATTR_EXIT_INSTR_OFFSETS
	.align		4
        /*007c*/ 	.byte	0x04, 0x1c
        /*007e*/ 	.short	(.L_21 - .L_20)


	//   ....[0]....
.L_20:
        /*0080*/ 	.word	0x00001730


	//----- nvinfo : EIATTR_CBANK_PARAM_SIZE
	.align		4
.L_21:
        /*0084*/ 	.byte	0x03, 0x19
        /*0086*/ 	.short	0x0028


	//----- nvinfo : EIATTR_PARAM_CBANK
	.align		4
        /*0088*/ 	.byte	0x04, 0x0a
        /*008a*/ 	.short	(.L_23 - .L_22)
	.align		4
.L_22:
        /*008c*/ 	.word	index@(.nv.constant0._Z22shared_memory_mat_multiiiPKfS0_Pf)
        /*0090*/ 	.short	0x0380
        /*0092*/ 	.short	0x0028


	//----- nvinfo : EIATTR_SW_WAR
	.align		4
.L_23:
        /*0094*/ 	.byte	0x04, 0x36
        /*0096*/ 	.short	(.L_25 - .L_24)
.L_24:
        /*0098*/ 	.word	0x00000008
.L_25:


//--------------------- .nv.callgraph             --------------------------
	.section	.nv.callgraph,"",@"SHT_CUDA_CALLGRAPH"
	.align	4
	.sectionentsize	8
	.align		4
        /*0000*/ 	.word	0x00000000
	.align		4
        /*0004*/ 	.word	0xffffffff
	.align		4
        /*0008*/ 	.word	0x00000000
	.align		4
        /*000c*/ 	.word	0xfffffffe
	.align		4
        /*0010*/ 	.word	0x00000000
	.align		4
        /*0014*/ 	.word	0xfffffffd
	.align		4
        /*0018*/ 	.word	0x00000000
	.align		4
        /*001c*/ 	.word	0xfffffffc


//--------------------- .text._Z22shared_memory_mat_multiiiPKfS0_Pf --------------------------
	.section	.text._Z22shared_memory_mat_multiiiPKfS0_Pf,"ax",@progbits
	.align	128
        .global         _Z22shared_memory_mat_multiiiPKfS0_Pf
        .type           _Z22shared_memory_mat_multiiiPKfS0_Pf,@function
        .size           _Z22shared_memory_mat_multiiiPKfS0_Pf,(.L_x_5 - _Z22shared_memory_mat_multiiiPKfS0_Pf)
        .other          _Z22shared_memory_mat_multiiiPKfS0_Pf,@"STO_CUDA_ENTRY STV_DEFAULT"
_Z22shared_memory_mat_multiiiPKfS0_Pf:
.text._Z22shared_memory_mat_multiiiPKfS0_Pf:
[----:B------:R-:W-:Y:S08]  /*0000*/  LDC R1, c[0x0][0x37c] ;  /* 0x0000df00ff017b82 */ /* 0x000ff00000000800 */
[----:B------:R-:W0:Y:S01]  /*0010*/  LDC R12, c[0x0][0x388] ;  /* 0x0000e200ff0c7b82 */ /* 0x000e220000000800 */
[----:B------:R-:W1:Y:S01]  /*0020*/  S2R R2, SR_TID.X ;  /* 0x0000000000027919 */ /* 0x000e620000002100 */
[----:B------:R-:W2:Y:S01]  /*0030*/  LDCU.64 UR8, c[0x0][0x358] ;  /* 0x00006b00ff0877ac */ /* 0x000ea20008000a00 */
[----:B------:R-:W-:Y:S01]  /*0040*/  HFMA2 R21, -RZ, RZ, 0, 0 ;  /* 0x00000000ff157431 */ /* 0x000fe200000001ff */
[----:B------:R-:W3:Y:S04]  /*0050*/  S2R R19, SR_TID.Y ;  /* 0x0000000000137919 */ /* 0x000ee80000002200 */
[----:B------:R-:W4:Y:S01]  /*0060*/  S2UR UR4, SR_CTAID.X ;  /* 0x00000000000479c3 */ /* 0x000f220000002500 */
[----:B------:R-:W0:Y:S02]  /*0070*/  S2R R0, SR_CTAID.Y ;  /* 0x0000000000007919 */ /* 0x000e240000002600 */
[C---:B0-----:R-:W-:Y:S01]  /*0080*/  ISETP.GE.AND P0, PT, R12.reuse, 0x1, PT ;  /* 0x000000010c00780c */ /* 0x041fe20003f06270 */
[----:B----4-:R-:W-:Y:S01]  /*0090*/  IMAD R3, R12, UR4, RZ ;  /* 0x000000040c037c24 */ /* 0x010fe2000f8e02ff */
[----:B-1----:R-:W-:-:S02]  /*00a0*/  LOP3.LUT R2, R2, 0xf, RZ, 0xc0, !PT ;  /* 0x0000000f02027812 */ /* 0x002fc400078ec0ff */
[----:B---3--:R-:W-:Y:S02]  /*00b0*/  SHF.R.U32.HI R17, RZ, 0x4, R19 ;  /* 0x00000004ff117819 */ /* 0x008fe40000011613 */
[----:B------:R-:W-:-:S07]  /*00c0*/  SHF.L.U32 R3, R3, 0x4, RZ ;  /* 0x0000000403037819 */ /* 0x000fce00000006ff */
[----:B--2---:R-:W-:Y:S05]  /*00d0*/  @!P0 BRA `(.L_x_0) ;  /* 0x0000001400648947 */ /* 0x004fea0003800000 */
[----:B------:R-:W0:Y:S01]  /*00e0*/  LDC R13, c[0x0][0x384] ;  /* 0x0000e100ff0d7b82 */ /* 0x000e220000000800 */
[----:B------:R-:W1:Y:S01]  /*00f0*/  LDCU.128 UR12, c[0x0][0x390] ;  /* 0x00007200ff0c77ac */ /* 0x000e620008000c00 */
[----:B------:R-:W-:Y:S01]  /*0100*/  IMAD R4, R17, R12, R2 ;  /* 0x0000000c11047224 */ /* 0x000fe200078e0202 */
[----:B------:R-:W-:Y:S01]  /*0110*/  SHF.L.U32 R18, R19, 0x2, RZ ;  /* 0x0000000213127819 */ /* 0x000fe200000006ff */
[----:B------:R-:W-:Y:S02]  /*0120*/  UMOV UR5, 0x400 ;  /* 0x0000040000057882 */ /* 0x000fe40000000000 */
[----:B------:R-:W-:Y:S01]  /*0130*/  IMAD.WIDE.U32 R4, R4, 0x4, RZ ;  /* 0x0000000404047825 */ /* 0x000fe200078e00ff */
[----:B------:R-:W-:Y:S01]  /*0140*/  UIADD3 UR6, UPT, UPT, UR5, 0x400, URZ ;  /* 0x0000040005067890 */ /* 0x000fe2000fffe0ff */
[----:B------:R-:W2:Y:S01]  /*0150*/  S2UR UR7, SR_CgaCtaId ;  /* 0x00000000000779c3 */ /* 0x000ea20000008800 */
[----:B------:R-:W-:Y:S01]  /*0160*/  LOP3.LUT R19, R2, 0x3f0, R19, 0xf8, !PT ;  /* 0x000003f002137812 */ /* 0x000fe200078ef813 */
[----:B------:R-:W-:Y:S01]  /*0170*/  UMOV UR4, URZ ;  /* 0x000000ff00047c82 */ /* 0x000fe20008000000 */
[----:B------:R-:W-:Y:S01]  /*0180*/  MOV R21, RZ ;  /* 0x000000ff00157202 */ /* 0x000fe20000000f00 */
[----:B------:R-:W-:Y:S01]  /*0190*/  IMAD.WIDE R4, R3, 0x4, R4 ;  /* 0x0000000403047825 */ /* 0x000fe200078e0204 */
[----:B------:R-:W-:-:S02]  /*01a0*/  LOP3.LUT R18, R18, 0xfc0, RZ, 0xc0, !PT ;  /* 0x00000fc012127812 */ /* 0x000fc400078ec0ff */
[----:B-1----:R-:W-:-:S04]  /*01b0*/  IADD3 R22, P0, PT, R4, UR12, RZ ;  /* 0x0000000c04167c10 */ /* 0x002fc8000ff1e0ff */
[----:B------:R-:W-:Y:S01]  /*01c0*/  IADD3.X R23, PT, PT, R5, UR13, RZ, P0, !PT ;  /* 0x0000000d05177c10 */ /* 0x000fe200087fe4ff */
[----:B0-----:R-:W-:Y:S01]  /*01d0*/  IMAD R6, R17, R13, R2 ;  /* 0x0000000d11067224 */ /* 0x001fe200078e0202 */
[----:B------:R-:W-:Y:S02]  /*01e0*/  PLOP3.LUT P0, PT, PT, PT, PT, 0x80, 0x8 ;  /* 0x000000000008781c */ /* 0x000fe40003f0f070 */
[----:B------:R-:W-:Y:S01]  /*01f0*/  SHF.L.U32 R13, R13, 0x4, RZ ;  /* 0x000000040d0d7819 */ /* 0x000fe200000006ff */
[----:B------:R-:W-:Y:S01]  /*0200*/  IMAD.WIDE R6, R6, 0x4, RZ ;  /* 0x0000000406067825 */ /* 0x000fe200078e02ff */
[----:B--2---:R-:W-:-:S03]  /*0210*/  ULEA UR5, UR7, UR5, 0x18 ;  /* 0x0000000507057291 */ /* 0x004fc6000f8ec0ff */
[----:B------:R-:W-:Y:S01]  /*0220*/  IMAD.WIDE.U32 R6, R0, 0x40, R6 ;  /* 0x0000004000067825 */ /* 0x000fe200078e0006 */
[----:B------:R-:W-:Y:S02]  /*0230*/  ULEA UR6, UR7, UR6, 0x18 ;  /* 0x0000000607067291 */ /* 0x000fe4000f8ec0ff */
[C---:B------:R-:W-:Y:S02]  /*0240*/  LEA R20, R19.reuse, UR5, 0x2 ;  /* 0x0000000513147c11 */ /* 0x040fe4000f8e10ff */
[----:B------:R-:W-:Y:S02]  /*0250*/  IADD3 R24, P1, PT, R6, UR14, RZ ;  /* 0x0000000e06187c10 */ /* 0x000fe4000ff3e0ff */
[----:B------:R-:W-:Y:S02]  /*0260*/  LEA R19, R19, UR6, 0x2 ;  /* 0x0000000613137c11 */ /* 0x000fe4000f8e10ff */
[----:B------:R-:W-:Y:S02]  /*0270*/  IADD3.X R25, PT, PT, R7, UR15, RZ, P1, !PT ;  /* 0x0000000f07197c10 */ /* 0x000fe40008ffe4ff */
[----:B------:R-:W-:-:S02]  /*0280*/  ISETP.GT.AND P1, PT, R12, 0x30, PT ;  /* 0x000000300c00780c */ /* 0x000fc40003f24270 */
[----:B------:R-:W-:-:S11]  /*0290*/  LEA R16, R2, UR6, 0x2 ;  /* 0x0000000602107c11 */ /* 0x000fd6000f8e10ff */
[----:B------:R-:W-:Y:S05]  /*02a0*/  @!P1 BRA `(.L_x_1) ;  /* 0x0000000800cc9947 */ /* 0x000fea0003800000 */
[----:B------:R-:W-:Y:S02]  /*02b0*/  PLOP3.LUT P0, PT, PT, PT, PT, 0x8, 0x80 ;  /* 0x000000000080781c */ /* 0x000fe40003f0e170 */
[----:B------:R-:W-:-:S11]  /*02c0*/  IADD3 R14, PT, PT, R12, -0x30, RZ ;  /* 0xffffffd00c0e7810 */ /* 0x000fd60007ffe0ff */
.L_x_2:
[----:B------:R-:W2:Y:S04]  /*02d0*/  LDG.E R5, desc[UR8][R22.64] ;  /* 0x0000000816057981 */ /* 0x000ea8000c1e1900 */
[----:B------:R0:W3:Y:S02]  /*02e0*/  LDG.E R26, desc[UR8][R24.64] ;  /* 0x00000008181a7981 */ /* 0x0000e4000c1e1900 */
[----:B0-----:R-:W-:Y:S02]  /*02f0*/  IMAD.WIDE R24, R13, 0x4, R24 ;  /* 0x000000040d187825 */ /* 0x001fe400078e0218 */
[----:B--2---:R-:W-:Y:S04]  /*0300*/  STS [R20], R5 ;  /* 0x0000000514007388 */ /* 0x004fe80000000800 */
[----:B---3--:R-:W-:Y:S01]  /*0310*/  STS [R19], R26 ;  /* 0x0000001a13007388 */ /* 0x008fe20000000800 */
[----:B------:R-:W-:Y:S06]  /*0320*/  BAR.SYNC.DEFER_BLOCKING 0x0 ;  /* 0x0000000000007b1d */ /* 0x000fec0000010000 */
[----:B------:R-:W-:Y:S04]  /*0330*/  LDS R4, [R16] ;  /* 0x0000000010047984 */ /* 0x000fe80000000800 */
[----:B------:R-:W0:Y:S04]  /*0340*/  LDS.128 R8, [R18+UR5] ;  /* 0x0000000512087984 */ /* 0x000e280008000c00 */
[----:B------:R-:W1:Y:S04]  /*0350*/  LDS R7, [R16+0x40] ;  /* 0x0000400010077984 */ /* 0x000e680000000800 */
[----:B------:R-:W2:Y:S04]  /*0360*/  LDS R15, [R16+0x80] ;  /* 0x00008000100f7984 */ /* 0x000ea80000000800 */
[----:B------:R-:W-:Y:S01]  /*0370*/  LDS R26, [R16+0x140] ;  /* 0x00014000101a7984 */ /* 0x000fe20000000800 */
[----:B0-----:R-:W-:-:S03]  /*0380*/  FFMA R4, R8, R4, R21 ;  /* 0x0000000408047223 */ /* 0x001fc60000000015 */
[----:B------:R-:W0:Y:S01]  /*0390*/  LDS R8, [R16+0xc0] ;  /* 0x0000c00010087984 */ /* 0x000e220000000800 */
[----:B-1----:R-:W-:-:S03]  /*03a0*/  FFMA R28, R7, R9, R4 ;  /* 0x00000009071c7223 */ /* 0x002fc60000000004 */
[----:B------:R-:W-:Y:S01]  /*03b0*/  LDS R21, [R16+0x100] ;  /* 0x0001000010157984 */ /* 0x000fe20000000800 */
[----:B--2---:R-:W-:-:S03]  /*03c0*/  FFMA R9, R15, R10, R28 ;  /* 0x0000000a0f097223 */ /* 0x004fc6000000001c */
[----:B------:R-:W1:Y:S04]  /*03d0*/  LDS.128 R4, [R18+UR5+0x10] ;  /* 0x0000100512047984 */ /* 0x000e680008000c00 */
[----:B------:R-:W2:Y:S01]  /*03e0*/  LDS R15, [R16+0x180] ;  /* 0x00018000100f7984 */ /* 0x000ea20000000800 */
[----:B0-----:R-:W-:-:S04]  /*03f0*/  FFMA R9, R8, R11, R9 ;  /* 0x0000000b08097223 */ /* 0x001fc80000000009 */
[----:B-1----:R-:W-:Y:S02]  /*0400*/  FFMA R9, R4, R21, R9 ;  /* 0x0000001504097223 */ /* 0x002fe40000000009 */
[----:B------:R-:W0:Y:S02]  /*0410*/  LDS R4, [R16+0x1c0] ;  /* 0x0001c00010047984 */ /* 0x000e240000000800 */
[----:B------:R-:W-:Y:S02]  /*0420*/  FFMA R26, R26, R5, R9 ;  /* 0x000000051a1a7223 */ /* 0x000fe40000000009 */
[----:B------:R-:W-:Y:S02]  /*0430*/  LDS R5, [R16+0x200] ;  /* 0x0002000010057984 */ /* 0x000fe40000000800 */
[----:B--2---:R-:W-:Y:S02]  /*0440*/  FFMA R15, R15, R6, R26 ;  /* 0x000000060f0f7223 */ /* 0x004fe4000000001a */
[----:B------:R-:W1:Y:S04]  /*0450*/  LDS.128 R8, [R18+UR5+0x20] ;  /* 0x0000200512087984 */ /* 0x000e680008000c00 */
[----:B------:R-:W2:Y:S04]  /*0460*/  LDS R21, [R16+0x240] ;  /* 0x0002400010157984 */ /* 0x000ea80000000800 */
[----:B------:R-:W3:Y:S04]  /*0470*/  LDS R26, [R16+0x280] ;  /* 0x00028000101a7984 */ /* 0x000ee80000000800 */
[----:B------:R-:W4:Y:S01]  /*0480*/  LDS R6, [R16+0x2c0] ;  /* 0x0002c00010067984 */ /* 0x000f220000000800 */
[----:B0-----:R-:W-:-:S03]  /*0490*/  FFMA R7, R4, R7, R15 ;  /* 0x0000000704077223 */ /* 0x001fc6000000000f */
[----:B------:R-:W-:Y:S04]  /*04a0*/  LDS R4, [R16+0x300] ;  /* 0x0003000010047984 */ /* 0x000fe80000000800 */
[----:B------:R-:W-:Y:S01]  /*04b0*/  LDS R15, [R16+0x380] ;  /* 0x00038000100f7984 */ /* 0x000fe20000000800 */
[----:B-1----:R-:W-:-:S03]  /*04c0*/  FFMA R8, R8, R5, R7 ;  /* 0x0000000508087223 */ /* 0x002fc60000000007 */
[----:B------:R-:W-:Y:S01]  /*04d0*/  LDS R7, [R16+0x340] ;  /* 0x0003400010077984 */ /* 0x000fe20000000800 */
[----:B--2---:R-:W-:-:S04]  /*04e0*/  FFMA R9, R21, R9, R8 ;  /* 0x0000000915097223 */ /* 0x004fc80000000008 */
[----:B---3--:R-:W-:Y:S02]  /*04f0*/  FFMA R9, R26, R10, R9 ;  /* 0x0000000a1a097223 */ /* 0x008fe40000000009 */
[----:B------:R-:W-:Y:S02]  /*0500*/  LDS R26, [R16+0x3c0] ;  /* 0x0003c000101a7984 */ /* 0x000fe40000000800 */
[----:B----4-:R-:W-:Y:S02]  /*0510*/  FFMA R5, R6, R11, R9 ;  /* 0x0000000b06057223 */ /* 0x010fe40000000009 */
[----:B------:R-:W0:Y:S01]  /*0520*/  LDS.128 R8, [R18+UR5+0x30] ;  /* 0x0000300512087984 */ /* 0x000e220008000c00 */
[----:B------:R-:W-:Y:S06]  /*0530*/  BAR.SYNC.DEFER_BLOCKING 0x0 ;  /* 0x0000000000007b1d */ /* 0x000fec0000010000 */
[----:B------:R-:W2:Y:S04]  /*0540*/  LDG.E R27, desc[UR8][R22.64+0x40] ;  /* 0x00004008161b7981 */ /* 0x000ea8000c1e1900 */
[----:B------:R1:W3:Y:S01]  /*0550*/  LDG.E R29, desc[UR8][R24.64] ;  /* 0x00000008181d7981 */ /* 0x0002e2000c1e1900 */
[----:B0-----:R-:W-:Y:S01]  /*0560*/  FFMA R4, R8, R4, R5 ;  /* 0x0000000408047223 */ /* 0x001fe20000000005 */
[----:B-1----:R-:W-:-:S04]  /*0570*/  IMAD.WIDE R24, R13, 0x4, R24 ;  /* 0x000000040d187825 */ /* 0x002fc800078e0218 */
[----:B------:R-:W-:-:S04]  /*0580*/  FFMA R28, R7, R9, R4 ;  /* 0x00000009071c7223 */ /* 0x000fc80000000004 */
[----:B------:R-:W-:-:S04]  /*0590*/  FFMA R9, R15, R10, R28 ;  /* 0x0000000a0f097223 */ /* 0x000fc8000000001c */
[----:B------:R-:W-:Y:S01]  /*05a0*/  FFMA R9, R26, R11, R9 ;  /* 0x0000000b1a097223 */ /* 0x000fe20000000009 */
        /* <DEDUP_REMOVED lines=26> */
[----:B------:R-:W-:Y:S01]  /*0750*/  LDS R15, [R16+0x380] ;  /* 0x00038000100f7984 */ /* 0x000fe20000000800 */
[----:B-1----:R-:W-:-:S04]  /*0760*/  FFMA R4, R4, R9, R11 ;  /* 0x0000000904047223 */ /* 0x002fc8000000000b */
[----:B--2---:R-:W-:Y:S02]  /*0770*/  FFMA R5, R21, R5, R4 ;  /* 0x0000000515057223 */ /* 0x004fe40000000004 */
[----:B------:R-:W-:Y:S02]  /*0780*/  LDS R4, [R16+0x300] ;  /* 0x0003000010047984 */ /* 0x000fe40000000800 */
[----:B---3--:R-:W-:Y:S02]  /*0790*/  FFMA R5, R26, R6, R5 ;  /* 0x000000061a057223 */ /* 0x008fe40000000005 */
[----:B------:R-:W-:Y:S02]  /*07a0*/  LDS R26, [R16+0x3c0] ;  /* 0x0003c000101a7984 */ /* 0x000fe40000000800 */
[----:B----4-:R-:W-:Y:S02]  /*07b0*/  FFMA R5, R10, R7, R5 ;  /* 0x000000070a057223 */ /* 0x010fe40000000005 */
[----:B------:R-:W-:Y:S04]  /*07c0*/  LDS R7, [R16+0x340] ;  /* 0x0003400010077984 */ /* 0x000fe80000000800 */
        /* <DEDUP_REMOVED lines=45> */
[----:B------:R1:W2:Y:S04]  /*0aa0*/  LDG.E R27, desc[UR8][R22.64+0xc0] ;  /* 0x0000c008161b7981 */ /* 0x0002a8000c1e1900 */
[----:B------:R3:W4:Y:S01]  /*0ab0*/  LDG.E R29, desc[UR8][R24.64] ;  /* 0x00000008181d7981 */ /* 0x000722000c1e1900 */
[----:B------:R-:W-:Y:S01]  /*0ac0*/  UIADD3 UR4, UPT, UPT, UR4, 0x40, URZ ;  /* 0x0000004004047890 */ /* 0x000fe2000fffe0ff */
[----:B-1----:R-:W-:Y:S01]  /*0ad0*/  IADD3 R22, P2, PT, R22, 0x100, RZ ;  /* 0x0000010016167810 */ /* 0x002fe20007f5e0ff */
[----:B0-----:R-:W-:-:S04]  /*0ae0*/  FFMA R4, R4, R8, R9 ;  /* 0x0000000804047223 */ /* 0x001fc80000000009 */
[----:B------:R-:W-:Y:S01]  /*0af0*/  ISETP.LE.AND P1, PT, R14, UR4, PT ;  /* 0x000000040e007c0c */ /* 0x000fe2000bf23270 */
[----:B---3--:R-:W-:Y:S01]  /*0b00*/  IMAD.WIDE R24, R13, 0x4, R24 ;  /* 0x000000040d187825 */ /* 0x008fe200078e0218 */
[----:B------:R-:W-:-:S03]  /*0b10*/  IADD3.X R23, PT, PT, RZ, R23, RZ, P2, !PT ;  /* 0x00000017ff177210 */ /* 0x000fc600017fe4ff */
[----:B------:R-:W-:-:S04]  /*0b20*/  FFMA R28, R11, R5, R4 ;  /* 0x000000050b1c7223 */ /* 0x000fc80000000004 */
[----:B------:R-:W-:-:S04]  /*0b30*/  FFMA R5, R15, R6, R28 ;  /* 0x000000060f057223 */ /* 0x000fc8000000001c */
[----:B------:R-:W-:Y:S01]  /*0b40*/  FFMA R5, R26, R7, R5 ;  /* 0x000000071a057223 */ /* 0x000fe20000000005 */
[----:B--2---:R-:W-:Y:S04]  /*0b50*/  STS [R20], R27 ;  /* 0x0000001b14007388 */ /* 0x004fe80000000800 */
[----:B----4-:R-:W-:Y:S01]  /*0b60*/  STS [R19], R29 ;  /* 0x0000001d13007388 */ /* 0x010fe20000000800 */
[----:B------:R-:W-:Y:S06]  /*0b70*/  BAR.SYNC.DEFER_BLOCKING 0x0 ;  /* 0x0000000000007b1d */ /* 0x000fec0000010000 */
[----:B------:R-:W-:Y:S04]  /*0b80*/  LDS R21, [R16] ;  /* 0x0000000010157984 */ /* 0x000fe80000000800 */
[----:B------:R-:W0:Y:S04]  /*0b90*/  LDS.128 R8, [R18+UR5] ;  /* 0x0000000512087984 */ /* 0x000e280008000c00 */
[----:B------:R-:W1:Y:S04]  /*0ba0*/  LDS R4, [R16+0x40] ;  /* 0x0000400010047984 */ /* 0x000e680000000800 */
[----:B------:R-:W2:Y:S04]  /*0bb0*/  LDS R15, [R16+0x80] ;  /* 0x00008000100f7984 */ /* 0x000ea80000000800 */
[----:B------:R-:W-:Y:S04]  /*0bc0*/  LDS R26, [R16+0x140] ;  /* 0x00014000101a7984 */ /* 0x000fe80000000800 */
        /* <DEDUP_REMOVED lines=16> */
[----:B------:R-:W3:Y:S01]  /*0cd0*/  LDS R15, [R16+0x280] ;  /* 0x00028000100f7984 */ /* 0x000ee20000000800 */
[----:B0-----:R-:W-:-:S04]  /*0ce0*/  FFMA R5, R4, R7, R5 ;  /* 0x0000000704057223 */ /* 0x001fc80000000005 */
[----:B-1----:R-:W-:Y:S02]  /*0cf0*/  FFMA R5, R8, R21, R5 ;  /* 0x0000001508057223 */ /* 0x002fe40000000005 */
[----:B------:R-:W0:Y:S02]  /*0d00*/  LDS R8, [R16+0x2c0] ;  /* 0x0002c00010087984 */ /* 0x000e240000000800 */
[----:B--2---:R-:W-:Y:S02]  /*0d10*/  FFMA R26, R26, R9, R5 ;  /* 0x000000091a1a7223 */ /* 0x004fe40000000005 */
[----:B------:R-:W-:Y:S02]  /*0d20*/  LDS R9, [R16+0x300] ;  /* 0x0003000010097984 */ /* 0x000fe40000000800 */
[----:B---3--:R-:W-:Y:S02]  /*0d30*/  FFMA R21, R15, R10, R26 ;  /* 0x0000000a0f157223 */ /* 0x008fe4000000001a */
[----:B------:R-:W1:Y:S04]  /*0d40*/  LDS.128 R4, [R18+UR5+0x30] ;  /* 0x0000300512047984 */ /* 0x000e680008000c00 */
[----:B------:R-:W2:Y:S04]  /*0d50*/  LDS R15, [R16+0x380] ;  /* 0x00038000100f7984 */ /* 0x000ea80000000800 */
[----:B------:R-:W3:Y:S01]  /*0d60*/  LDS R10, [R16+0x3c0] ;  /* 0x0003c000100a7984 */ /* 0x000ee20000000800 */
[----:B0-----:R-:W-:-:S04]  /*0d70*/  FFMA R11, R8, R11, R21 ;  /* 0x0000000b080b7223 */ /* 0x001fc80000000015 */
[----:B-1----:R-:W-:-:S04]  /*0d80*/  FFMA R4, R4, R9, R11 ;  /* 0x0000000904047223 */ /* 0x002fc8000000000b */
[----:B------:R-:W-:-:S04]  /*0d90*/  FFMA R4, R27, R5, R4 ;  /* 0x000000051b047223 */ /* 0x000fc80000000004 */
[----:B--2---:R-:W-:-:S04]  /*0da0*/  FFMA R15, R15, R6, R4 ;  /* 0x000000060f0f7223 */ /* 0x004fc80000000004 */
[----:B---3--:R-:W-:Y:S01]  /*0db0*/  FFMA R21, R10, R7, R15 ;  /* 0x000000070a157223 */ /* 0x008fe2000000000f */
[----:B------:R-:W-:Y:S06]  /*0dc0*/  BAR.SYNC.DEFER_BLOCKING 0x0 ;  /* 0x0000000000007b1d */ /* 0x000fec0000010000 */
[----:B------:R-:W-:Y:S05]  /*0dd0*/  @!P1 BRA `(.L_x_2) ;  /* 0xfffffff4003c9947 */ /* 0x000fea000383ffff */
.L_x_1:
[----:B------:R-:W-:-:S04]  /*0de0*/  IADD3 R4, PT, PT, R12, -UR4, RZ ;  /* 0x800000040c047c10 */ /* 0x000fc8000fffe0ff */
[----:B------:R-:W-:-:S13]  /*0df0*/  ISETP.GT.AND P1, PT, R4, 0x10, PT ;  /* 0x000000100400780c */ /* 0x000fda0003f24270 */
[----:B------:R-:W-:Y:S05]  /*0e00*/  @!P1 BRA `(.L_x_3) ;  /* 0x0000000400689947 */ /* 0x000fea0003800000 */
        /* <DEDUP_REMOVED lines=10> */
[----:B------:R-:W3:Y:S04]  /*0eb0*/  LDS R14, [R16+0xc0] ;  /* 0x0000c000100e7984 */ /* 0x000ee80000000800 */
[----:B------:R-:W-:Y:S04]  /*0ec0*/  LDS R27, [R16+0x140] ;  /* 0x00014000101b7984 */ /* 0x000fe80000000800 */
[----:B------:R-:W-:Y:S01]  /*0ed0*/  LDS R15, [R16+0x180] ;  /* 0x00018000100f7984 */ /* 0x000fe20000000800 */
[----:B0-----:R-:W-:-:S04]  /*0ee0*/  FFMA R6, R8, R6, R21 ;  /* 0x0000000608067223 */ /* 0x001fc80000000015 */
[----:B-1----:R-:W-:Y:S02]  /*0ef0*/  FFMA R7, R7, R9, R6 ;  /* 0x0000000907077223 */ /* 0x002fe40000000006 */
[----:B------:R-:W-:Y:S02]  /*0f00*/  LDS R9, [R16+0x100] ;  /* 0x0001000010097984 */ /* 0x000fe40000000800 */
[----:B--2---:R-:W-:Y:S02]  /*0f10*/  FFMA R21, R26, R10, R7 ;  /* 0x0000000a1a157223 */ /* 0x004fe40000000007 */
[----:B------:R-:W0:Y:S02]  /*0f20*/  LDS.128 R4, [R18+UR5+0x10] ;  /* 0x0000100512047984 */ /* 0x000e240008000c00 */
[----:B---3--:R-:W-:Y:S02]  /*0f30*/  FFMA R11, R14, R11, R21 ;  /* 0x0000000b0e0b7223 */ /* 0x008fe40000000015 */
[----:B------:R-:W1:Y:S04]  /*0f40*/  LDS R14, [R16+0x1c0] ;  /* 0x0001c000100e7984 */ /* 0x000e680000000800 */
[----:B------:R-:W-:Y:S01]  /*0f50*/  LDS R21, [R16+0x240] ;  /* 0x0002400010157984 */ /* 0x000fe20000000800 */
[----:B0-----:R-:W-:-:S03]  /*0f60*/  FFMA R4, R4, R9, R11 ;  /* 0x0000000904047223 */ /* 0x001fc6000000000b */
[----:B------:R-:W-:Y:S01]  /*0f70*/  LDS.128 R8, [R18+UR5+0x20] ;  /* 0x0000200512087984 */ /* 0x000fe20008000c00 */
[----:B------:R-:W-:-:S03]  /*0f80*/  FFMA R4, R27, R5, R4 ;  /* 0x000000051b047223 */ /* 0x000fc60000000004 */
[----:B------:R-:W0:Y:S01]  /*0f90*/  LDS R5, [R16+0x200] ;  /* 0x0002000010057984 */ /* 0x000e220000000800 */
[----:B------:R-:W-:-:S03]  /*0fa0*/  FFMA R15, R15, R6, R4 ;  /* 0x000000060f0f7223 */ /* 0x000fc60000000004 */
[----:B------:R-:W2:Y:S01]  /*0fb0*/  LDS R6, [R16+0x280] ;  /* 0x0002800010067984 */ /* 0x000ea20000000800 */
[----:B-1----:R-:W-:-:S03]  /*0fc0*/  FFMA R7, R14, R7, R15 ;  /* 0x000000070e077223 */ /* 0x002fc6000000000f */
[----:B------:R-:W1:Y:S04]  /*0fd0*/  LDS R4, [R16+0x2c0] ;  /* 0x0002c00010047984 */ /* 0x000e680000000800 */
[----:B------:R-:W-:Y:S04]  /*0fe0*/  LDS R27, [R16+0x340] ;  /* 0x00034000101b7984 */ /* 0x000fe80000000800 */
[----:B------:R-:W-:Y:S04]  /*0ff0*/  LDS R15, [R16+0x380] ;  /* 0x00038000100f7984 */ /* 0x000fe80000000800 */
[----:B------:R-:W-:Y:S01]  /*1000*/  LDS R14, [R16+0x3c0] ;  /* 0x0003c000100e7984 */ /* 0x000fe20000000800 */
[----:B0-----:R-:W-:-:S04]  /*1010*/  FFMA R8, R8, R5, R7 ;  /* 0x0000000508087223 */ /* 0x001fc80000000007 */
[----:B------:R-:W-:-:S04]  /*1020*/  FFMA R9, R21, R9, R8 ;  /* 0x0000000915097223 */ /* 0x000fc80000000008 */
[----:B--2---:R-:W-:Y:S02]  /*1030*/  FFMA R5, R6, R10, R9 ;  /* 0x0000000a06057223 */ /* 0x004fe40000000009 */
[----:B------:R-:W-:Y:S02]  /*1040*/  LDS R9, [R16+0x300] ;  /* 0x0003000010097984 */ /* 0x000fe40000000800 */
[----:B-1----:R-:W-:Y:S02]  /*1050*/  FFMA R11, R4, R11, R5 ;  /* 0x0000000b040b7223 */ /* 0x002fe40000000005 */
[----:B------:R-:W0:Y:S01]  /*1060*/  LDS.128 R4, [R18+UR5+0x30] ;  /* 0x0000300512047984 */ /* 0x000e220008000c00 */
[----:B------:R-:W-:Y:S06]  /*1070*/  BAR.SYNC.DEFER_BLOCKING 0x0 ;  /* 0x0000000000007b1d */ /* 0x000fec0000010000 */
[----:B------:R1:W2:Y:S04]  /*1080*/  LDG.E R29, desc[UR8][R22.64+0x40] ;  /* 0x00004008161d7981 */ /* 0x0002a8000c1e1900 */
[----:B------:R3:W4:Y:S01]  /*1090*/  LDG.E R28, desc[UR8][R24.64] ;  /* 0x00000008181c7981 */ /* 0x000722000c1e1900 */
[----:B------:R-:W-:Y:S01]  /*10a0*/  PLOP3.LUT P0, PT, PT, PT, PT, 0x8, 0x80 ;  /* 0x000000000080781c */ /* 0x000fe20003f0e170 */
[----:B------:R-:W-:Y:S01]  /*10b0*/  UIADD3 UR4, UPT, UPT, UR4, 0x20, URZ ;  /* 0x0000002004047890 */ /* 0x000fe2000fffe0ff */
[----:B-1----:R-:W-:Y:S01]  /*10c0*/  IADD3 R22, P1, PT, R22, 0x80, RZ ;  /* 0x0000008016167810 */ /* 0x002fe20007f3e0ff */
[----:B0-----:R-:W-:Y:S01]  /*10d0*/  FFMA R4, R4, R9, R11 ;  /* 0x0000000904047223 */ /* 0x001fe2000000000b */
[----:B---3--:R-:W-:-:S02]  /*10e0*/  IMAD.WIDE R24, R13, 0x4, R24 ;  /* 0x000000040d187825 */ /* 0x008fc400078e0218 */
[----:B------:R-:W-:Y:S02]  /*10f0*/  IADD3.X R23, PT, PT, RZ, R23, RZ, P1, !PT ;  /* 0x00000017ff177210 */ /* 0x000fe40000ffe4ff */
        /* <DEDUP_REMOVED lines=9> */
[----:B------:R-:W2:Y:S01]  /*1190*/  LDS R15, [R16+0x80] ;  /* 0x00008000100f7984 */ /* 0x000ea20000000800 */
[----:B0-----:R-:W-:-:S03]  /*11a0*/  FFMA R7, R8, R21, R7 ;  /* 0x0000001508077223 */ /* 0x001fc60000000007 */
[----:B------:R-:W0:Y:S01]  /*11b0*/  LDS R21, [R16+0xc0] ;  /* 0x0000c00010157984 */ /* 0x000e220000000800 */
[----:B-1----:R-:W-:-:S03]  /*11c0*/  FFMA R14, R4, R9, R7 ;  /* 0x00000009040e7223 */ /* 0x002fc60000000007 */
[----:B------:R-:W-:Y:S01]  /*11d0*/  LDS R9, [R16+0x100] ;  /* 0x0001000010097984 */ /* 0x000fe20000000800 */
[----:B--2---:R-:W-:-:S03]  /*11e0*/  FFMA R10, R15, R10, R14 ;  /* 0x0000000a0f0a7223 */ /* 0x004fc6000000000e */
[----:B------:R-:W1:Y:S04]  /*11f0*/  LDS.128 R4, [R18+UR5+0x10] ;  /* 0x0000100512047984 */ /* 0x000e680008000c00 */
[----:B------:R-:W2:Y:S04]  /*1200*/  LDS R8, [R16+0x140] ;  /* 0x0001400010087984 */ /* 0x000ea80000000800 */
[----:B------:R-:W-:Y:S04]  /*1210*/  LDS R14, [R16+0x240] ;  /* 0x00024000100e7984 */ /* 0x000fe80000000800 */
[----:B------:R-:W-:Y:S01]  /*1220*/  LDS R15, [R16+0x280] ;  /* 0x00028000100f7984 */ /* 0x000fe20000000800 */
[----:B0-----:R-:W-:-:S03]  /*1230*/  FFMA R11, R21, R11, R10 ;  /* 0x0000000b150b7223 */ /* 0x001fc6000000000a */
[----:B------:R-:W0:Y:S01]  /*1240*/  LDS R21, [R16+0x180] ;  /* 0x0001800010157984 */ /* 0x000e220000000800 */
[----:B-1----:R-:W-:-:S03]  /*1250*/  FFMA R9, R4, R9, R11 ;  /* 0x0000000904097223 */ /* 0x002fc6000000000b */
[----:B------:R-:W1:Y:S01]  /*1260*/  LDS R4, [R16+0x1c0] ;  /* 0x0001c00010047984 */ /* 0x000e620000000800 */
[----:B--2---:R-:W-:-:S03]  /*1270*/  FFMA R26, R8, R5, R9 ;  /* 0x00000005081a7223 */ /* 0x004fc60000000009 */
[----:B------:R-:W-:Y:S04]  /*1280*/  LDS R5, [R16+0x200] ;  /* 0x0002000010057984 */ /* 0x000fe80000000800 */
[----:B------:R-:W2:Y:S01]  /*1290*/  LDS.128 R8, [R18+UR5+0x20] ;  /* 0x0000200512087984 */ /* 0x000ea20008000c00 */
[----:B0-----:R-:W-:-:S04]  /*12a0*/  FFMA R21, R21, R6, R26 ;  /* 0x0000000615157223 */ /* 0x001fc8000000001a */
[----:B-1----:R-:W-:Y:S02]  /*12b0*/  FFMA R7, R4, R7, R21 ;  /* 0x0000000704077223 */ /* 0x002fe40000000015 */
[----:B------:R-:W-:Y:S02]  /*12c0*/  LDS R21, [R16+0x300] ;  /* 0x0003000010157984 */ /* 0x000fe40000000800 */
[----:B--2---:R-:W-:Y:S02]  /*12d0*/  FFMA R5, R8, R5, R7 ;  /* 0x0000000508057223 */ /* 0x004fe40000000007 */
[----:B------:R-:W0:Y:S02]  /*12e0*/  LDS R8, [R16+0x2c0] ;  /* 0x0002c00010087984 */ /* 0x000e240000000800 */
[----:B------:R-:W-:Y:S02]  /*12f0*/  FFMA R26, R14, R9, R5 ;  /* 0x000000090e1a7223 */ /* 0x000fe40000000005 */
[----:B------:R-:W1:Y:S02]  /*1300*/  LDS.128 R4, [R18+UR5+0x30] ;  /* 0x0000300512047984 */ /* 0x000e640008000c00 */
[----:B------:R-:W-:-:S02]  /*1310*/  FFMA R15, R15, R10, R26 ;  /* 0x0000000a0f0f7223 */ /* 0x000fc4000000001a */
[----:B------:R-:W2:Y:S04]  /*1320*/  LDS R14, [R16+0x340] ;  /* 0x00034000100e7984 */ /* 0x000ea80000000800 */
[----:B------:R-:W3:Y:S04]  /*1330*/  LDS R9, [R16+0x380] ;  /* 0x0003800010097984 */ /* 0x000ee80000000800 */
[----:B------:R-:W4:Y:S01]  /*1340*/  LDS R10, [R16+0x3c0] ;  /* 0x0003c000100a7984 */ /* 0x000f220000000800 */
[----:B0-----:R-:W-:-:S04]  /*1350*/  FFMA R11, R8, R11, R15 ;  /* 0x0000000b080b7223 */ /* 0x001fc8000000000f */
[----:B-1----:R-:W-:-:S04]  /*1360*/  FFMA R11, R4, R21, R11 ;  /* 0x00000015040b7223 */ /* 0x002fc8000000000b */
[----:B--2---:R-:W-:-:S04]  /*1370*/  FFMA R14, R14, R5, R11 ;  /* 0x000000050e0e7223 */ /* 0x004fc8000000000b */
[----:B---3--:R-:W-:-:S04]  /*1380*/  FFMA R9, R9, R6, R14 ;  /* 0x0000000609097223 */ /* 0x008fc8000000000e */
[----:B----4-:R-:W-:Y:S01]  /*1390*/  FFMA R21, R10, R7, R9 ;  /* 0x000000070a157223 */ /* 0x010fe20000000009 */
[----:B------:R-:W-:Y:S06]  /*13a0*/  BAR.SYNC.DEFER_BLOCKING 0x0 ;  /* 0x0000000000007b1d */ /* 0x000fec0000010000 */
.L_x_3:
[----:B------:R-:W-:-:S13]  /*13b0*/  ISETP.GT.OR P0, PT, R12, UR4, P0 ;  /* 0x000000040c007c0c */ /* 0x000fda0008704670 */
[----:B------:R-:W-:Y:S05]  /*13c0*/  @!P0 BRA `(.L_x_0) ;  /* 0x0000000000a88947 */ /* 0x000fea0003800000 */
[----:B------:R-:W2:Y:S04]  /*13d0*/  LDG.E R23, desc[UR8][R22.64] ;  /* 0x0000000816177981 */ /* 0x000ea8000c1e1900 */
[----:B------:R-:W3:Y:S04]  /*13e0*/  LDG.E R24, desc[UR8][R24.64] ;  /* 0x0000000818187981 */ /* 0x000ee8000c1e1900 */
        /* <DEDUP_REMOVED lines=9> */
[----:B------:R-:W4:Y:S04]  /*1480*/  LDS.128 R4, [R18+UR5+0x10] ;  /* 0x0000100512047984 */ /* 0x000f280008000c00 */
[----:B------:R-:W5:Y:S04]  /*1490*/  LDS R22, [R16+0x140] ;  /* 0x0001400010167984 */ /* 0x000f680000000800 */
[----:B------:R-:W5:Y:S04]  /*14a0*/  LDS R23, [R16+0x180] ;  /* 0x0001800010177984 */ /* 0x000f680000000800 */
[----:B------:R-:W5:Y:S04]  /*14b0*/  LDS R20, [R16+0x1c0] ;  /* 0x0001c00010147984 */ /* 0x000f680000000800 */
[----:B------:R-:W-:Y:S01]  /*14c0*/  LDS R19, [R16+0x200] ;  /* 0x0002000010137984 */ /* 0x000fe20000000800 */
[----:B0-----:R-:W-:-:S03]  /*14d0*/  FFMA R8, R12, R8, R21 ;  /* 0x000000080c087223 */ /* 0x001fc60000000015 */
[----:B------:R-:W-:Y:S01]  /*14e0*/  LDS R24, [R16+0x240] ;  /* 0x0002400010187984 */ /* 0x000fe20000000800 */
[----:B-1----:R-:W-:-:S03]  /*14f0*/  FFMA R12, R9, R13, R8 ;  /* 0x0000000d090c7223 */ /* 0x002fc60000000008 */
[----:B------:R-:W-:Y:S01]  /*1500*/  LDS R21, [R16+0x280] ;  /* 0x0002800010157984 */ /* 0x000fe20000000800 */
[----:B--2---:R-:W-:-:S03]  /*1510*/  FFMA R29, R29, R14, R12 ;  /* 0x0000000e1d1d7223 */ /* 0x004fc6000000000c */
[----:B------:R-:W0:Y:S01]  /*1520*/  LDS.128 R8, [R18+UR5+0x20] ;  /* 0x0000200512087984 */ /* 0x000e220008000c00 */
[----:B---3--:R-:W-:-:S03]  /*1530*/  FFMA R15, R26, R15, R29 ;  /* 0x0000000f1a0f7223 */ /* 0x008fc6000000001d */
[----:B------:R-:W-:Y:S04]  /*1540*/  LDS R25, [R16+0x300] ;  /* 0x0003000010197984 */ /* 0x000fe80000000800 */
[----:B------:R-:W1:Y:S01]  /*1550*/  LDS R26, [R16+0x2c0] ;  /* 0x0002c000101a7984 */ /* 0x000e620000000800 */
[----:B----4-:R-:W-:-:S03]  /*1560*/  FFMA R27, R4, R27, R15 ;  /* 0x0000001b041b7223 */ /* 0x010fc6000000000f */
[----:B------:R-:W2:Y:S01]  /*1570*/  LDS.128 R12, [R18+UR5+0x30] ;  /* 0x00003005120c7984 */ /* 0x000ea20008000c00 */
[----:B-----5:R-:W-:-:S03]  /*1580*/  FFMA R28, R22, R5, R27 ;  /* 0x00000005161c7223 */ /* 0x020fc6000000001b */
[----:B------:R-:W3:Y:S01]  /*1590*/  LDS R4, [R16+0x340] ;  /* 0x0003400010047984 */ /* 0x000ee20000000800 */
[----:B------:R-:W-:-:S03]  /*15a0*/  FFMA R23, R23, R6, R28 ;  /* 0x0000000617177223 */ /* 0x000fc6000000001c */
[----:B------:R-:W4:Y:S01]  /*15b0*/  LDS R5, [R16+0x380] ;  /* 0x0003800010057984 */ /* 0x000f220000000800 */
[----:B------:R-:W-:-:S03]  /*15c0*/  FFMA R7, R20, R7, R23 ;  /* 0x0000000714077223 */ /* 0x000fc60000000017 */
[----:B------:R-:W5:Y:S01]  /*15d0*/  LDS R22, [R16+0x3c0] ;  /* 0x0003c00010167984 */ /* 0x000f620000000800 */
[----:B0-----:R-:W-:-:S04]  /*15e0*/  FFMA R7, R8, R19, R7 ;  /* 0x0000001308077223 */ /* 0x001fc80000000007 */
[----:B------:R-:W-:-:S04]  /*15f0*/  FFMA R24, R24, R9, R7 ;  /* 0x0000000918187223 */ /* 0x000fc80000000007 */
[----:B------:R-:W-:-:S04]  /*1600*/  FFMA R21, R21, R10, R24 ;  /* 0x0000000a15157223 */ /* 0x000fc80000000018 */
[----:B-1----:R-:W-:-:S04]  /*1610*/  FFMA R11, R26, R11, R21 ;  /* 0x0000000b1a0b7223 */ /* 0x002fc80000000015 */
[----:B--2---:R-:W-:-:S04]  /*1620*/  FFMA R11, R12, R25, R11 ;  /* 0x000000190c0b7223 */ /* 0x004fc8000000000b */
[----:B---3--:R-:W-:-:S04]  /*1630*/  FFMA R4, R4, R13, R11 ;  /* 0x0000000d04047223 */ /* 0x008fc8000000000b */
[----:B----4-:R-:W-:-:S04]  /*1640*/  FFMA R5, R5, R14, R4 ;  /* 0x0000000e05057223 */ /* 0x010fc80000000004 */
[----:B-----5:R-:W-:Y:S01]  /*1650*/  FFMA R21, R22, R15, R5 ;  /* 0x0000000f16157223 */ /* 0x020fe20000000005 */
[----:B------:R-:W-:Y:S06]  /*1660*/  BAR.SYNC.DEFER_BLOCKING 0x0 ;  /* 0x0000000000007b1d */ /* 0x000fec0000010000 */
.L_x_0:
[----:B------:R-:W0:Y:S01]  /*1670*/  LDCU UR6, c[0x0][0x384] ;  /* 0x00007080ff0677ac */ /* 0x000e220008000800 */
[----:B------:R-:W-:Y:S01]  /*1680*/  LEA R0, R0, R3, 0x4 ;  /* 0x0000000300007211 */ /* 0x000fe200078e20ff */
[----:B------:R-:W1:Y:S01]  /*1690*/  LDCU.64 UR4, c[0x0][0x3a0] ;  /* 0x00007400ff0477ac */ /* 0x000e620008000a00 */
[----:B0-----:R-:W-:-:S05]  /*16a0*/  IMAD R17, R17, UR6, R2 ;  /* 0x0000000611117c24 */ /* 0x001fca000f8e0202 */
[----:B------:R-:W-:Y:S02]  /*16b0*/  SHF.R.S32.HI R3, RZ, 0x1f, R17 ;  /* 0x0000001fff037819 */ /* 0x000fe40000011411 */
[----:B------:R-:W-:-:S04]  /*16c0*/  IADD3 R4, P0, PT, R17, R0, RZ ;  /* 0x0000000011047210 */ /* 0x000fc80007f1e0ff */
[----:B------:R-:W-:Y:S02]  /*16d0*/  LEA.HI.X.SX32 R3, R0, R3, 0x1, P0 ;  /* 0x0000000300037211 */ /* 0x000fe400000f0eff */
[----:B-1----:R-:W-:-:S04]  /*16e0*/  LEA R2, P0, R4, UR4, 0x2 ;  /* 0x0000000404027c11 */ /* 0x002fc8000f8010ff */
[----:B------:R-:W-:-:S05]  /*16f0*/  LEA.HI.X R3, R4, UR5, R3, 0x2, P0 ;  /* 0x0000000504037c11 */ /* 0x000fca00080f1403 */
[----:B------:R-:W2:Y:S02]  /*1700*/  LDG.E R0, desc[UR8][R2.64] ;  /* 0x0000000802007981 */ /* 0x000ea4000c1e1900 */
[----:B--2---:R-:W-:-:S05]  /*1710*/  FADD R21, R0, R21 ;  /* 0x0000001500157221 */ /* 0x004fca0000000000 */
[----:B------:R-:W-:Y:S01]  /*1720*/  STG.E desc[UR8][R2.64], R21 ;  /* 0x0000001502007986 */ /* 0x000fe2000c101908 */
[----:B------:R-:W-:Y:S05]  /*1730*/  EXIT ;  /* 0x000000000000794d */ /* 0x000fea0003800000 */
.L_x_4:
[----:B------:R-:W-:-:S00]  /*1740*/  BRA `(.L_x_4) ;  /* 0xfffffffc00fc7947 */ /* 0x000fc0000383ffff */
[----:B------:R-:W-:-:S00]  /*1750*/  NOP ;  /* 0x0000000000007918 */ /* 0x000fc00000000000 */
        /* <DEDUP_REMOVED lines=10> */
.L_x_5:


//--------------------- .nv.shared._Z22shared_memory_mat_multiiiPKfS0_Pf --------------------------
	.section	.nv.shared._Z22shared_memory_mat_multiiiPKfS0_Pf,"aw",@nobits
	.sectionflags	@""
	.align	4
.nv.shared._Z22shared_memory_mat_multiiiPKfS0_Pf:
	.zero		3072


//--------------------- .nv.shared.reserved.0     --------------------------
	.section	.nv.shared.reserved.0,"aw",@nobits
	.weak		__nv_reservedSMEM_offset_0_alias
	.size		__nv_reservedSMEM_offset_0_alias, 0, 64
	.other		__nv_reservedSMEM_offset_0_alias,@"STO_CUDA_RESERVED_SHARED STV_DEFAULT"
__nv_reservedSMEM_offset_0_alias:
	.zero		0
	.zero		64


//--------------------- .nv.constant0._Z22shared_memory_mat_multiiiPKfS0_Pf --------------------------
	.section	.nv.constant0._Z22shared_memory_mat_multiiiPKfS0_Pf,"a",@progbits
	.sectionflags	@""
	.align	4
.nv.constant0._Z22shared_memory_mat_multiiiPKfS0_Pf:
	.zero		936


//--------------------- SYMBOLS --------------------------

	.type		.nv.reservedSmem.offset0,@object
	.size		.nv.reservedSmem.offset0,0x4
	.type		.nv.reservedSmem.cap,@object
	.size		.nv.reservedSmem.cap,0x4
